//
// Generated by NVIDIA NVVM Compiler
//
// Compiler Build ID: CL-36424714
// Cuda compilation tools, release 13.0, V13.0.88
// Based on NVVM 20.0.0
//

.version 9.0
.target sm_100
.address_size 64

	// .globl	_Z4racePiS_

.visible .entry _Z4racePiS_(
	.param .u64 .ptr .align 1 _Z4racePiS__param_0,
	.param .u64 .ptr .align 1 _Z4racePiS__param_1
)
{
	.reg .pred 	%p<2>;
	.reg .b32 	%r<11>;
	.reg .b64 	%rd<8>;

	ld.param.u64 	%rd2, [_Z4racePiS__param_0];
	ld.param.u64 	%rd3, [_Z4racePiS__param_1];
	cvta.to.global.u64 	%rd4, %rd3;
	cvta.to.global.u64 	%rd5, %rd2;
	mov.u32 	%r4, %tid.x;
	mov.u32 	%r5, %ctaid.x;
	mov.u32 	%r6, %ntid.x;
	mad.lo.s32 	%r7, %r6, %r5, %r4;
	mul.wide.s32 	%rd6, %r7, 4;
	add.s64 	%rd7, %rd5, %rd6;
	ld.global.u32 	%r8, [%rd7+4];
	st.global.u32 	[%rd7], %r8;
	add.s32 	%r9, %r6, -1;
	setp.eq.s32 	%p1, %r4, %r9;
	add.s64 	%rd1, %rd4, %rd6;
	mov.b32 	%r10, 0;
	@%p1 bra 	$L__BB0_2;
	ld.global.u32 	%r10, [%rd1+4];
$L__BB0_2:
	st.global.u32 	[%rd1], %r10;
	ret;

}


// ===== COMPILED SASS (sm_100) =====

	.target	sm_100

	.elftype	@"ET_EXEC"


//--------------------- .note.nv.tkinfo           --------------------------
	.section	.note.nv.tkinfo,"",@"SHT_NOTE"
	.sectionflags	@"SHF_NOTE_NV_TKINFO"
	.tkinfo
        /*0018*/ 	.word	0x00000002
        /*0030*/ 	.string	""
        /*0030*/ 	.string	"ptxas"
        /*0030*/ 	.string	"Cuda compilation tools, release 13.0, V13.0.88"
        /*0030*/ 	.string	"Build cuda_13.0.r13.0/compiler.36424714_0"
        /*0030*/ 	.string	"-arch sm_100 -m 64 "



//--------------------- .note.nv.cuinfo           --------------------------
	.section	.note.nv.cuinfo,"",@"SHT_NOTE"
	.sectionflags	@"SHF_NOTE_NV_CUINFO"
        /*0018*/ 	.short	0x0002
        /*001a*/ 	.short	0x0064
        /*001c*/ 	.short	0x0082
	.zero		2


//--------------------- .nv.info                  --------------------------
	.section	.nv.info,"",@"SHT_CUDA_INFO"
	.align	4


	//----- nvinfo : EIATTR_REGCOUNT
	.align		4
        /*0000*/ 	.byte	0x04, 0x2f
        /*0002*/ 	.short	(.L_1 - .L_0)
	.align		4
.L_0:
        /*0004*/ 	.word	index@(_Z4racePiS_)
        /*0008*/ 	.word	0x0000000e


	//----- nvinfo : EIATTR_FRAME_SIZE
	.align		4
.L_1:
        /*000c*/ 	.byte	0x04, 0x11
        /*000e*/ 	.short	(.L_3 - .L_2)
	.align		4
.L_2:
        /*0010*/ 	.word	index@(_Z4racePiS_)
        /*0014*/ 	.word	0x00000000


	//----- nvinfo : EIATTR_MIN_STACK_SIZE
	.align		4
.L_3:
        /*0018*/ 	.byte	0x04, 0x12
        /*001a*/ 	.short	(.L_5 - .L_4)
	.align		4
.L_4:
        /*001c*/ 	.word	index@(_Z4racePiS_)
        /*0020*/ 	.word	0x00000000
.L_5:


//--------------------- .nv.compat                --------------------------
	.section	.nv.compat,"",@"SHT_CUDA_COMPAT_INFO"
	.align	4
        /*0000*/ 	.byte	0x02, 0x09, 0x00, 0x00, 0x02, 0x02, 0x01, 0x00, 0x02, 0x05, 0x05, 0x00, 0x03, 0x07, 0x01, 0x01
        /*0010*/ 	.byte	0x02, 0x03, 0x00, 0x00, 0x02, 0x06, 0x01, 0x00, 0x04, 0x0b, 0x08, 0x00, 0x09, 0x00, 0x00, 0x00
        /*0020*/ 	.byte	0x00, 0x00, 0x00, 0x00


//--------------------- .nv.info._Z4racePiS_      --------------------------
	.section	.nv.info._Z4racePiS_,"",@"SHT_CUDA_INFO"
	.sectionflags	@""
	.align	4


	//----- nvinfo : EIATTR_CUDA_API_VERSION
	.align		4
        /*0000*/ 	.byte	0x04, 0x37
        /*0002*/ 	.short	(.L_7 - .L_6)
.L_6:
        /*0004*/ 	.word	0x00000082


	//----- nvinfo : EIATTR_KPARAM_INFO
	.align		4
.L_7:
        /*0008*/ 	.byte	0x04, 0x17
        /*000a*/ 	.short	(.L_9 - .L_8)
.L_8:
        /*000c*/ 	.word	0x00000000
        /*0010*/ 	.short	0x0001
        /*0012*/ 	.short	0x0008
        /*0014*/ 	.byte	0x00, 0xf5, 0x21, 0x00


	//----- nvinfo : EIATTR_KPARAM_INFO
	.align		4
.L_9:
        /*0018*/ 	.byte	0x04, 0x17
        /*001a*/ 	.short	(.L_11 - .L_10)
.L_10:
        /*001c*/ 	.word	0x00000000
        /*0020*/ 	.short	0x0000
        /*0022*/ 	.short	0x0000
        /*0024*/ 	.byte	0x00, 0xf5, 0x21, 0x00


	//----- nvinfo : EIATTR_SPARSE_MMA_MASK
	.align		4
.L_11:
        /*0028*/ 	.byte	0x03, 0x50
        /*002a*/ 	.short	0x0000


	//----- nvinfo : EIATTR_MAXREG_COUNT
	.align		4
        /*002c*/ 	.byte	0x03, 0x1b
        /*002e*/ 	.short	0x00ff


	//----- nvinfo : EIATTR_MERCURY_ISA_VERSION
	.align		4
        /*0030*/ 	.byte	0x03, 0x5f
        /*0032*/ 	.short	0x0101


	//----- nvinfo : EIATTR_VRC_CTA_INIT_COUNT
	.align		4
        /*0034*/ 	.byte	0x02, 0x4a
	.zero		1
	.zero		1


	//----- nvinfo : EIATTR_EXIT_INSTR_OFFSETS
	.align		4
        /*0038*/ 	.byte	0x04, 0x1c
        /*003a*/ 	.short	(.L_13 - .L_12)


	//   ....[0]....
.L_12:
        /*003c*/ 	.word	0x00000140


	//----- nvinfo : EIATTR_CRS_STACK_SIZE
	.align		4
.L_13:
        /*0040*/ 	.byte	0x04, 0x1e
        /*0042*/ 	.short	(.L_15 - .L_14)
.L_14:
        /*0044*/ 	.word	0x00000000


	//----- nvinfo : EIATTR_CBANK_PARAM_SIZE
	.align		4
.L_15:
        /*0048*/ 	.byte	0x03, 0x19
        /*004a*/ 	.short	0x0010


	//----- nvinfo : EIATTR_PARAM_CBANK
	.align		4
        /*004c*/ 	.byte	0x04, 0x0a
        /*004e*/ 	.short	(.L_17 - .L_16)
	.align		4
.L_16:
        /*0050*/ 	.word	index@(.nv.constant0._Z4racePiS_)
        /*0054*/ 	.short	0x0380
        /*0056*/ 	.short	0x0010


	//----- nvinfo : EIATTR_SW_WAR
	.align		4
.L_17:
        /*0058*/ 	.byte	0x04, 0x36
        /*005a*/ 	.short	(.L_19 - .L_18)
.L_18:
        /*005c*/ 	.word	0x00000008
.L_19:


//--------------------- .nv.callgraph             --------------------------
	.section	.nv.callgraph,"",@"SHT_CUDA_CALLGRAPH"
	.align	4
	.sectionentsize	8
	.align		4
        /*0000*/ 	.word	0x00000000
	.align		4
        /*0004*/ 	.word	0xffffffff
	.align		4
        /*0008*/ 	.word	0x00000000
	.align		4
        /*000c*/ 	.word	0xfffffffe
	.align		4
        /*0010*/ 	.word	0x00000000
	.align		4
        /*0014*/ 	.word	0xfffffffd
	.align		4
        /*0018*/ 	.word	0x00000000
	.align		4
        /*001c*/ 	.word	0xfffffffc


//--------------------- .text._Z4racePiS_         --------------------------
	.section	.text._Z4racePiS_,"ax",@progbits
	.align	128
        .global         _Z4racePiS_
        .type           _Z4racePiS_,@function
        .size           _Z4racePiS_,(.L_x_3 - _Z4racePiS_)
        .other          _Z4racePiS_,@"STO_CUDA_ENTRY STV_DEFAULT"
_Z4racePiS_:
.text._Z4racePiS_:
[----:B------:R-:W-:Y:S01]  /*0000*/  LDC R1, c[0x0][0x37c] ;  /* 0x0000df00ff017b82 */ /* 0x000fe20000000800 */
[----:B------:R-:W0:Y:S07]  /*0010*/  S2R R11, SR_TID.X ;  /* 0x00000000000b7919 */ /* 0x000e2e0000002100 */
[----:B------:R-:W0:Y:S01]  /*0020*/  S2UR UR6, SR_CTAID.X ;  /* 0x00000000000679c3 */ /* 0x000e220000002500 */
[----:B------:R-:W1:Y:S07]  /*0030*/  LDCU.64 UR4, c[0x0][0x358] ;  /* 0x00006b00ff0477ac */ /* 0x000e6e0008000a00 */
[----:B------:R-:W0:Y:S08]  /*0040*/  LDC R0, c[0x0][0x360] ;  /* 0x0000d800ff007b82 */ /* 0x000e300000000800 */
[----:B------:R-:W2:Y:S08]  /*0050*/  LDC.64 R2, c[0x0][0x380] ;  /* 0x0000e000ff027b82 */ /* 0x000eb00000000a00 */
[----:B------:R-:W3:Y:S01]  /*0060*/  LDC.64 R4, c[0x0][0x388] ;  /* 0x0000e200ff047b82 */ /* 0x000ee20000000a00 */
[----:B0-----:R-:W-:-:S04]  /*0070*/  IMAD R7, R0, UR6, R11 ;  /* 0x0000000600077c24 */ /* 0x001fc8000f8e020b */
[----:B--2---:R-:W-:-:S05]  /*0080*/  IMAD.WIDE R2, R7, 0x4, R2 ;  /* 0x0000000407027825 */ /* 0x004fca00078e0202 */
[----:B-1----:R-:W2:Y:S01]  /*0090*/  LDG.E R9, desc[UR4][R2.64+0x4] ;  /* 0x0000040402097981 */ /* 0x002ea2000c1e1900 */
[----:B------:R-:W-:Y:S01]  /*00a0*/  IADD3 R0, PT, PT, R0, -0x1, RZ ;  /* 0xffffffff00007810 */ /* 0x000fe20007ffe0ff */
[----:B------:R-:W-:Y:S01]  /*00b0*/  BSSY.RECONVERGENT B0, `(.L_x_0) ;  /* 0x0000007000007945 */ /* 0x000fe20003800200 */
[----:B---3--:R-:W-:-:S04]  /*00c0*/  IMAD.WIDE R4, R7, 0x4, R4 ;  /* 0x0000000407047825 */ /* 0x008fc800078e0204 */
[----:B------:R-:W-:Y:S01]  /*00d0*/  HFMA2 R7, -RZ, RZ, 0, 0 ;  /* 0x00000000ff077431 */ /* 0x000fe200000001ff */
[----:B------:R-:W-:Y:S01]  /*00e0*/  ISETP.NE.AND P0, PT, R11, R0, PT ;  /* 0x000000000b00720c */ /* 0x000fe20003f05270 */
[----:B--2---:R0:W-:-:S12]  /*00f0*/  STG.E desc[UR4][R2.64], R9 ;  /* 0x0000000902007986 */ /* 0x0041d8000c101904 */
[----:B------:R-:W-:Y:S05]  /*0100*/  @!P0 BRA `(.L_x_1) ;  /* 0x0000000000048947 */ /* 0x000fea0003800000 */
[----:B------:R1:W5:Y:S02]  /*0110*/  LDG.E R7, desc[UR4][R4.64+0x4] ;  /* 0x0000040404077981 */ /* 0x000364000c1e1900 */
.L_x_1:
[----:B------:R-:W-:Y:S05]  /*0120*/  BSYNC.RECONVERGENT B0 ;  /* 0x0000000000007941 */ /* 0x000fea0003800200 */
.L_x_0:
[----:B-----5:R-:W-:Y:S01]  /*0130*/  STG.E desc[UR4][R4.64], R7 ;  /* 0x0000000704007986 */ /* 0x020fe2000c101904 */
[----:B------:R-:W-:Y:S05]  /*0140*/  EXIT ;  /* 0x000000000000794d */ /* 0x000fea0003800000 */
.L_x_2:
[----:B------:R-:W-:-:S00]  /*0150*/  BRA `(.L_x_2) ;  /* 0xfffffffc00fc7947 */ /* 0x000fc0000383ffff */
[----:B------:R-:W-:-:S00]  /*0160*/  NOP ;  /* 0x0000000000007918 */ /* 0x000fc00000000000 */
        /* <DEDUP_REMOVED lines=9> */
.L_x_3:


//--------------------- .nv.shared.reserved.0     --------------------------
	.section	.nv.shared.reserved.0,"aw",@nobits
	.weak		__nv_reservedSMEM_offset_0_alias
	.size		__nv_reservedSMEM_offset_0_alias, 0, 64
	.other		__nv_reservedSMEM_offset_0_alias,@"STO_CUDA_RESERVED_SHARED STV_DEFAULT"
__nv_reservedSMEM_offset_0_alias:
	.zero		0
	.zero		64


//--------------------- .nv.constant0._Z4racePiS_ --------------------------
	.section	.nv.constant0._Z4racePiS_,"a",@progbits
	.sectionflags	@""
	.align	4
.nv.constant0._Z4racePiS_:
	.zero		912


//--------------------- SYMBOLS --------------------------

	.type		.nv.reservedSmem.offset0,@object
	.size		.nv.reservedSmem.offset0,0x4
